	.headerflags	@"EF_CUDA_TEXMODE_UNIFIED EF_CUDA_64BIT_ADDRESS EF_CUDA_ACCELERATORS EF_CUDA_SM90 EF_CUDA_VIRTUAL_SM(EF_CUDA_SM90)"
	.elftype	@"ET_EXEC"


//--------------------- .nv.info                  --------------------------
	.section	.nv.info,"",@"SHT_CUDA_INFO"
	.align	4


	//----- nvinfo : EIATTR_REGCOUNT
	.align		4
        /*0000*/ 	.byte	0x04, 0x2f
        /*0002*/ 	.short	(.L_2 - .L_1)
	.align		4
.L_1:
        /*0004*/ 	.word	index@(triton_poi_fused_clone_1)
        /*0008*/ 	.word	0x00000019


	//----- nvinfo : EIATTR_MIN_STACK_SIZE
	.align		4
.L_2:
        /*000c*/ 	.byte	0x04, 0x12
        /*000e*/ 	.short	(.L_4 - .L_3)
	.align		4
.L_3:
        /*0010*/ 	.word	index@(triton_poi_fused_clone_1)
        /*0014*/ 	.word	0x00000000


	//----- nvinfo : EIATTR_FRAME_SIZE
	.align		4
.L_4:
        /*0018*/ 	.byte	0x04, 0x11
        /*001a*/ 	.short	(.L_6 - .L_5)
	.align		4
.L_5:
        /*001c*/ 	.word	index@(triton_poi_fused_clone_1)
        /*0020*/ 	.word	0x00000000


	//----- nvinfo : EIATTR_MIN_STACK_SIZE
	.align		4
.L_6:
        /*0024*/ 	.byte	0x04, 0x12
        /*0026*/ 	.short	(.L_8 - .L_7)
	.align		4
.L_7:
        /*0028*/ 	.word	index@(triton_poi_fused_clone_1)
        /*002c*/ 	.word	0x00000000
.L_8:


//--------------------- .nv.info.triton_poi_fused_clone_1 --------------------------
	.section	.nv.info.triton_poi_fused_clone_1,"",@"SHT_CUDA_INFO"
	.sectionflags	@""
	.align	4


	//----- nvinfo : EIATTR_CUDA_API_VERSION
	.align		4
        /*0000*/ 	.byte	0x04, 0x37
        /*0002*/ 	.short	(.L_10 - .L_9)
.L_9:
        /*0004*/ 	.word	0x0000007c


	//----- nvinfo : EIATTR_KPARAM_INFO
	.align		4
.L_10:
        /*0008*/ 	.byte	0x04, 0x17
        /*000a*/ 	.short	(.L_12 - .L_11)
.L_11:
        /*000c*/ 	.word	0x00000000
        /*0010*/ 	.short	0x0007
        /*0012*/ 	.short	0x0034
        /*0014*/ 	.byte	0x00, 0xf0, 0x11, 0x00


	//----- nvinfo : EIATTR_KPARAM_INFO
	.align		4
.L_12:
        /*0018*/ 	.byte	0x04, 0x17
        /*001a*/ 	.short	(.L_14 - .L_13)
.L_13:
        /*001c*/ 	.word	0x00000000
        /*0020*/ 	.short	0x0006
        /*0022*/ 	.short	0x0030
        /*0024*/ 	.byte	0x00, 0xf0, 0x11, 0x00


	//----- nvinfo : EIATTR_KPARAM_INFO
	.align		4
.L_14:
        /*0028*/ 	.byte	0x04, 0x17
        /*002a*/ 	.short	(.L_16 - .L_15)
.L_15:
        /*002c*/ 	.word	0x00000000
        /*0030*/ 	.short	0x0005
        /*0032*/ 	.short	0x0028
        /*0034*/ 	.byte	0x00, 0xf4, 0x21, 0x00


	//----- nvinfo : EIATTR_KPARAM_INFO
	.align		4
.L_16:
        /*0038*/ 	.byte	0x04, 0x17
        /*003a*/ 	.short	(.L_18 - .L_17)
.L_17:
        /*003c*/ 	.word	0x00000000
        /*0040*/ 	.short	0x0004
        /*0042*/ 	.short	0x0020
        /*0044*/ 	.byte	0x00, 0xf4, 0x21, 0x00


	//----- nvinfo : EIATTR_KPARAM_INFO
	.align		4
.L_18:
        /*0048*/ 	.byte	0x04, 0x17
        /*004a*/ 	.short	(.L_20 - .L_19)
.L_19:
        /*004c*/ 	.word	0x00000000
        /*0050*/ 	.short	0x0003
        /*0052*/ 	.short	0x0018
        /*0054*/ 	.byte	0x00, 0xf4, 0x21, 0x00


	//----- nvinfo : EIATTR_KPARAM_INFO
	.align		4
.L_20:
        /*0058*/ 	.byte	0x04, 0x17
        /*005a*/ 	.short	(.L_22 - .L_21)
.L_21:
        /*005c*/ 	.word	0x00000000
        /*0060*/ 	.short	0x0002
        /*0062*/ 	.short	0x0010
        /*0064*/ 	.byte	0x00, 0xf4, 0x21, 0x00


	//----- nvinfo : EIATTR_KPARAM_INFO
	.align		4
.L_22:
        /*0068*/ 	.byte	0x04, 0x17
        /*006a*/ 	.short	(.L_24 - .L_23)
.L_23:
        /*006c*/ 	.word	0x00000000
        /*0070*/ 	.short	0x0001
        /*0072*/ 	.short	0x0008
        /*0074*/ 	.byte	0x00, 0xf4, 0x21, 0x00


	//----- nvinfo : EIATTR_KPARAM_INFO
	.align		4
.L_24:
        /*0078*/ 	.byte	0x04, 0x17
        /*007a*/ 	.short	(.L_26 - .L_25)
.L_25:
        /*007c*/ 	.word	0x00000000
        /*0080*/ 	.short	0x0000
        /*0082*/ 	.short	0x0000
        /*0084*/ 	.byte	0x00, 0xf4, 0x21, 0x00


	//----- nvinfo : EIATTR_SPARSE_MMA_MASK
	.align		4
.L_26:
        /*0088*/ 	.byte	0x03, 0x50
        /*008a*/ 	.short	0x0000


	//----- nvinfo : EIATTR_MAXREG_COUNT
	.align		4
        /*008c*/ 	.byte	0x03, 0x1b
        /*008e*/ 	.short	0x00ff


	//----- nvinfo : EIATTR_EXIT_INSTR_OFFSETS
	.align		4
        /*0090*/ 	.byte	0x04, 0x1c
        /*0092*/ 	.short	(.L_28 - .L_27)


	//   ....[0]....
.L_27:
        /*0094*/ 	.word	0x000004c0


	//   ....[1]....
        /*0098*/ 	.word	0x00000530


	//----- nvinfo : EIATTR_REQNTID
	.align		4
.L_28:
        /*009c*/ 	.byte	0x04, 0x10
        /*009e*/ 	.short	(.L_30 - .L_29)
.L_29:
        /*00a0*/ 	.word	0x00000020
        /*00a4*/ 	.word	0x00000001
        /*00a8*/ 	.word	0x00000001


	//----- nvinfo : EIATTR_CBANK_PARAM_SIZE
	.align		4
.L_30:
        /*00ac*/ 	.byte	0x03, 0x19
        /*00ae*/ 	.short	0x0038


	//----- nvinfo : EIATTR_PARAM_CBANK
	.align		4
        /*00b0*/ 	.byte	0x04, 0x0a
        /*00b2*/ 	.short	(.L_32 - .L_31)
	.align		4
.L_31:
        /*00b4*/ 	.word	index@(.nv.constant0.triton_poi_fused_clone_1)
        /*00b8*/ 	.short	0x0210
        /*00ba*/ 	.short	0x0038


	//----- nvinfo : EIATTR_SW_WAR
	.align		4
.L_32:
        /*00bc*/ 	.byte	0x04, 0x36
        /*00be*/ 	.short	(.L_34 - .L_33)
.L_33:
        /*00c0*/ 	.word	0x00000008
.L_34:


//--------------------- .nv.callgraph             --------------------------
	.section	.nv.callgraph,"",@"SHT_CUDA_CALLGRAPH"
	.align	4
	.sectionentsize	8
	.align		4
        /*0000*/ 	.word	0x00000000
	.align		4
        /*0004*/ 	.word	0xffffffff
	.align		4
        /*0008*/ 	.word	0x00000000
	.align		4
        /*000c*/ 	.word	0xfffffffe
	.align		4
        /*0010*/ 	.word	0x00000000
	.align		4
        /*0014*/ 	.word	0xfffffffd
	.align		4
        /*0018*/ 	.word	0x00000000
	.align		4
        /*001c*/ 	.word	0xfffffffc


//--------------------- .nv.constant4             --------------------------
	.section	.nv.constant4,"a",@progbits
	.align	8
	.align		8
.nv.constant4:
        /*0000*/ 	.dword	_$_str


//--------------------- .text.triton_poi_fused_clone_1 --------------------------
	.section	.text.triton_poi_fused_clone_1,"ax",@progbits
	.sectionflags	@"SHF_BARRIERS=1"
	.align	128
        .global         triton_poi_fused_clone_1
        .type           triton_poi_fused_clone_1,@function
        .size           triton_poi_fused_clone_1,(.L_x_1 - triton_poi_fused_clone_1)
        .other          triton_poi_fused_clone_1,@"STO_CUDA_ENTRY STV_DEFAULT"
triton_poi_fused_clone_1:
.text.triton_poi_fused_clone_1:
[----:B------:R-:W0:Y:S01]  /*0000*/  LDC R1, c[0x0][0x28] ;  /* 0x00000a00ff017b82 */ /* 0x000e220000000800 */
[----:B------:R-:W1:Y:S07]  /*0010*/  S2R R15, SR_CTAID.Y ;  /* 0x00000000000f7919 */ /* 0x000e6e0000002600 */
[----:B------:R-:W2:Y:S01]  /*0020*/  LDC.64 R8, c[0x0][0x220] ;  /* 0x00008800ff087b82 */ /* 0x000ea20000000a00 */
[----:B------:R-:W-:Y:S01]  /*0030*/  HFMA2.MMA R18, -RZ, RZ, 0, 0 ;  /* 0x00000000ff127435 */ /* 0x000fe200000001ff */
[----:B------:R-:W-:Y:S01]  /*0040*/  IMAD.MOV.U32 R20, RZ, RZ, RZ ;  /* 0x000000ffff147224 */ /* 0x000fe200078e00ff */
[----:B------:R-:W3:Y:S01]  /*0050*/  S2R R22, SR_TID.X ;  /* 0x0000000000167919 */ /* 0x000ee20000002100 */
[----:B------:R-:W-:Y:S01]  /*0060*/  ULDC.64 UR6, c[0x0][0x208] ;  /* 0x0000820000067ab9 */ /* 0x000fe20000000a00 */
[----:B------:R-:W4:Y:S03]  /*0070*/  S2R R17, SR_CTAID.X ;  /* 0x0000000000117919 */ /* 0x000f260000002500 */
[----:B------:R-:W5:Y:S08]  /*0080*/  LDC.64 R6, c[0x0][0x218] ;  /* 0x00008600ff067b82 */ /* 0x000f700000000a00 */
[----:B------:R-:W5:Y:S08]  /*0090*/  LDC.64 R4, c[0x0][0x210] ;  /* 0x00008400ff047b82 */ /* 0x000f700000000a00 */
[----:B------:R-:W5:Y:S01]  /*00a0*/  LDC.64 R10, c[0x0][0x228] ;  /* 0x00008a00ff0a7b82 */ /* 0x000f620000000a00 */
[----:B-1----:R-:W-:-:S07]  /*00b0*/  IMAD.SHL.U32 R15, R15, 0x10, RZ ;  /* 0x000000100f0f7824 */ /* 0x002fce00078e00ff */
[----:B------:R-:W1:Y:S01]  /*00c0*/  LDC.64 R12, c[0x0][0x230] ;  /* 0x00008c00ff0c7b82 */ /* 0x000e620000000a00 */
[----:B---3--:R-:W-:Y:S01]  /*00d0*/  IMAD.SHL.U32 R0, R22, 0x2, RZ ;  /* 0x0000000216007824 */ /* 0x008fe200078e00ff */
[----:B------:R-:W-:Y:S01]  /*00e0*/  SHF.R.U32.HI R14, RZ, 0x3, R22 ;  /* 0x00000003ff0e7819 */ /* 0x000fe20000011616 */
[----:B----4-:R-:W-:-:S03]  /*00f0*/  IMAD.SHL.U32 R17, R17, 0x4, RZ ;  /* 0x0000000411117824 */ /* 0x010fc600078e00ff */
[----:B------:R-:W-:Y:S02]  /*0100*/  LOP3.LUT R2, R15, 0xe, R0, 0xf8, !PT ;  /* 0x0000000e0f027812 */ /* 0x000fe400078ef800 */
[----:B------:R-:W-:Y:S02]  /*0110*/  SGXT.U32 R14, R14, 0x2 ;  /* 0x000000020e0e781a */ /* 0x000fe40000000000 */
[----:B------:R-:W-:Y:S02]  /*0120*/  SHF.R.S32.HI R3, RZ, 0x1f, R2 ;  /* 0x0000001fff037819 */ /* 0x000fe40000011402 */
[----:B------:R-:W-:Y:S02]  /*0130*/  ISETP.GE.AND P2, PT, R2, 0x10, PT ;  /* 0x000000100200780c */ /* 0x000fe40003f46270 */
[----:B------:R-:W-:Y:S02]  /*0140*/  LEA.HI R3, R3, R2, RZ, 0x2 ;  /* 0x0000000203037211 */ /* 0x000fe400078f10ff */
[----:B------:R-:W-:-:S02]  /*0150*/  LOP3.LUT R19, R17, R14, RZ, 0xfc, !PT ;  /* 0x0000000e11137212 */ /* 0x000fc400078efcff */
[----:B------:R-:W-:Y:S02]  /*0160*/  SHF.R.S32.HI R21, RZ, 0x2, R3 ;  /* 0x00000002ff157819 */ /* 0x000fe40000011403 */
[----:B------:R-:W-:Y:S02]  /*0170*/  LOP3.LUT R3, R3, 0xfffffffc, RZ, 0xc0, !PT ;  /* 0xfffffffc03037812 */ /* 0x000fe400078ec0ff */
[----:B------:R-:W-:Y:S01]  /*0180*/  ISETP.GE.AND P1, PT, R19, 0x4, PT ;  /* 0x000000041300780c */ /* 0x000fe20003f26270 */
[----:B--2---:R-:W-:-:S04]  /*0190*/  IMAD.WIDE R8, R21, 0x4, R8 ;  /* 0x0000000415087825 */ /* 0x004fc800078e0208 */
[C---:B------:R-:W-:Y:S01]  /*01a0*/  IMAD.IADD R16, R2.reuse, 0x1, -R3 ;  /* 0x0000000102107824 */ /* 0x040fe200078e0a03 */
[----:B------:R-:W2:Y:S01]  /*01b0*/  @!P2 LDG.E.EL R18, desc[UR6][R8.64] ;  /* 0x000000060812a981 */ /* 0x000ea2000c2e1900 */
[----:B------:R-:W-:Y:S02]  /*01c0*/  ISETP.LT.AND P0, PT, R2, 0x10, !P1 ;  /* 0x000000100200780c */ /* 0x000fe40004f01270 */
[----:B------:R-:W-:Y:S01]  /*01d0*/  IMAD R16, R19, 0x4, R16 ;  /* 0x0000000413107824 */ /* 0x000fe200078e0210 */
[----:B------:R3:W4:Y:S01]  /*01e0*/  @!P2 LDG.E.EL R20, desc[UR6][R8.64] ;  /* 0x000000060814a981 */ /* 0x000722000c2e1900 */
[----:B-----5:R-:W-:-:S03]  /*01f0*/  IMAD.WIDE R6, R21, 0x4, R6 ;  /* 0x0000000415067825 */ /* 0x020fc600078e0206 */
[----:B------:R-:W-:Y:S01]  /*0200*/  LEA R3, R21, R16, 0x4 ;  /* 0x0000001015037211 */ /* 0x000fe200078e20ff */
[----:B------:R-:W-:Y:S02]  /*0210*/  IMAD.MOV.U32 R21, RZ, RZ, RZ ;  /* 0x000000ffff157224 */ /* 0x000fe400078e00ff */
[----:B------:R-:W-:Y:S02]  /*0220*/  IMAD.MOV.U32 R16, RZ, RZ, RZ ;  /* 0x000000ffff107224 */ /* 0x000fe400078e00ff */
[----:B0-----:R-:W-:Y:S01]  /*0230*/  IMAD.WIDE R4, R3, 0x4, R4 ;  /* 0x0000000403047825 */ /* 0x001fe200078e0204 */
[----:B------:R-:W-:Y:S01]  /*0240*/  CS2R R2, SRZ ;  /* 0x0000000000027805 */ /* 0x000fe2000001ff00 */
[----:B------:R-:W5:Y:S02]  /*0250*/  @!P2 LDG.E.EL R21, desc[UR6][R6.64] ;  /* 0x000000060615a981 */ /* 0x000f64000c2e1900 */
[C---:B---3--:R-:W-:Y:S02]  /*0260*/  IMAD.WIDE R8, R19.reuse, 0x4, R10 ;  /* 0x0000000413087825 */ /* 0x048fe400078e020a */
[----:B------:R-:W3:Y:S02]  /*0270*/  @!P2 LDG.E.EL R16, desc[UR6][R6.64] ;  /* 0x000000060610a981 */ /* 0x000ee4000c2e1900 */
[----:B-1----:R-:W-:-:S02]  /*0280*/  IMAD.WIDE R10, R19, 0x4, R12 ;  /* 0x00000004130a7825 */ /* 0x002fc400078e020c */
[----:B------:R0:W5:Y:S01]  /*0290*/  @P0 LDG.E.EL.64 R2, desc[UR6][R4.64] ;  /* 0x0000000604020981 */ /* 0x000162000c2e1b00 */
[----:B------:R-:W-:-:S06]  /*02a0*/  CS2R R12, SRZ ;  /* 0x00000000000c7805 */ /* 0x000fcc000001ff00 */
[----:B------:R-:W3:Y:S04]  /*02b0*/  @!P1 LDG.E.EL R12, desc[UR6][R8.64] ;  /* 0x00000006080c9981 */ /* 0x000ee8000c2e1900 */
[----:B------:R-:W3:Y:S01]  /*02c0*/  @!P1 LDG.E.EL R13, desc[UR6][R10.64] ;  /* 0x000000060a0d9981 */ /* 0x000ee2000c2e1900 */
[----:B------:R-:W1:Y:S01]  /*02d0*/  S2UR UR5, SR_CgaCtaId ;  /* 0x00000000000579c3 */ /* 0x000e620000008800 */
[----:B------:R-:W-:Y:S01]  /*02e0*/  MOV R19, 0x3d800000 ;  /* 0x3d80000000137802 */ /* 0x000fe20000000f00 */
[----:B0-----:R-:W-:Y:S01]  /*02f0*/  IMAD.SHL.U32 R5, R22, 0x8, RZ ;  /* 0x0000000816057824 */ /* 0x001fe200078e00ff */
[----:B------:R-:W-:-:S04]  /*0300*/  UMOV UR4, 0x400 ;  /* 0x0000040000047882 */ /* 0x000fc80000000000 */
[----:B------:R-:W-:Y:S02]  /*0310*/  LOP3.LUT R6, R5, 0x38, RZ, 0xc0, !PT ;  /* 0x0000003805067812 */ /* 0x000fe400078ec0ff */
[----:B------:R-:W-:Y:S01]  /*0320*/  LOP3.LUT R14, R14, 0x38, R5, 0xf8, !PT ;  /* 0x000000380e0e7812 */ /* 0x000fe200078ef805 */
[----:B-1----:R-:W-:-:S06]  /*0330*/  UPRMT UR4, UR5, 0x654, UR4 ;  /* 0x0000065405047896 */ /* 0x002fcc0008000004 */
[----:B------:R-:W-:-:S05]  /*0340*/  VIADD R7, R6, UR4 ;  /* 0x0000000406077c36 */ /* 0x000fca0008000000 */
[----:B------:R-:W-:Y:S02]  /*0350*/  LEA R7, R14, R7, 0x2 ;  /* 0x000000070e077211 */ /* 0x000fe400078e10ff */
[----:B------:R-:W-:Y:S02]  /*0360*/  SHF.R.U32.HI R4, RZ, 0x1, R22 ;  /* 0x00000001ff047819 */ /* 0x000fe40000011616 */
[----:B------:R-:W-:Y:S02]  /*0370*/  LOP3.LUT R17, R17, 0x2, R0, 0xf8, !PT ;  /* 0x0000000211117812 */ /* 0x000fe400078ef800 */
[----:B------:R-:W-:Y:S02]  /*0380*/  SGXT.U32 R4, R4, 0x4 ;  /* 0x000000040404781a */ /* 0x000fe40000000000 */
[----:B------:R-:W-:Y:S02]  /*0390*/  ISETP.GE.AND P0, PT, R17, 0x4, PT ;  /* 0x000000041100780c */ /* 0x000fe40003f06270 */
[----:B------:R-:W-:-:S04]  /*03a0*/  LOP3.LUT R4, R15, R4, RZ, 0xfc, !PT ;  /* 0x000000040f047212 */ /* 0x000fc800078efcff */
[----:B------:R-:W-:Y:S02]  /*03b0*/  ISETP.LT.AND P0, PT, R4, 0x10, !P0 ;  /* 0x000000100400780c */ /* 0x000fe40004701270 */
[----:B------:R-:W-:Y:S02]  /*03c0*/  LOP3.LUT R0, R0, 0x3c, RZ, 0xc0, !PT ;  /* 0x0000003c00007812 */ /* 0x000fe400078ec0ff */
[----:B------:R-:W-:-:S04]  /*03d0*/  LOP3.LUT R5, R5, 0xf8, RZ, 0xc0, !PT ;  /* 0x000000f805057812 */ /* 0x000fc800078ec0ff */
[----:B------:R-:W-:Y:S01]  /*03e0*/  IADD3 R0, R5, UR4, R0 ;  /* 0x0000000405007c10 */ /* 0x000fe2000fffe000 */
[-C--:B--2---:R-:W-:Y:S01]  /*03f0*/  FFMA R18, R18, R19.reuse, 9.9999997473787516356e-06 ;  /* 0x3727c5ac12127423 */ /* 0x084fe20000000013 */
[----:B----4-:R-:W-:-:S05]  /*0400*/  FFMA R20, R20, R19, 9.9999997473787516356e-06 ;  /* 0x3727c5ac14147423 */ /* 0x010fca0000000013 */
[----:B------:R-:W0:Y:S08]  /*0410*/  MUFU.RSQ R18, R18 ;  /* 0x0000001200127308 */ /* 0x000e300000001400 */
[----:B------:R-:W1:Y:S01]  /*0420*/  MUFU.RSQ R20, R20 ;  /* 0x0000001400147308 */ /* 0x000e620000001400 */
[----:B-----5:R-:W-:Y:S01]  /*0430*/  FADD R21, -R21, R2 ;  /* 0x0000000215157221 */ /* 0x020fe20000000100 */
[----:B---3--:R-:W-:-:S03]  /*0440*/  FADD R3, -R16, R3 ;  /* 0x0000000310037221 */ /* 0x008fc60000000100 */
[----:B0-----:R-:W-:Y:S01]  /*0450*/  FMUL R18, R18, R21 ;  /* 0x0000001512127220 */ /* 0x001fe20000400000 */
[----:B-1----:R-:W-:-:S03]  /*0460*/  FMUL R20, R20, R3 ;  /* 0x0000000314147220 */ /* 0x002fc60000400000 */
[-CC-:B------:R-:W-:Y:S01]  /*0470*/  FFMA R18, R18, R12.reuse, R13.reuse ;  /* 0x0000000c12127223 */ /* 0x180fe2000000000d */
[----:B------:R-:W-:-:S04]  /*0480*/  FFMA R20, R20, R12, R13 ;  /* 0x0000000c14147223 */ /* 0x000fc8000000000d */
[----:B------:R0:W-:Y:S04]  /*0490*/  STS [R7], R18 ;  /* 0x0000001207007388 */ /* 0x0001e80000000800 */
[----:B------:R0:W-:Y:S01]  /*04a0*/  STS [R7+0x14], R20 ;  /* 0x0000141407007388 */ /* 0x0001e20000000800 */
[----:B------:R-:W-:Y:S06]  /*04b0*/  BAR.SYNC.DEFER_BLOCKING 0x0 ;  /* 0x0000000000007b1d */ /* 0x000fec0000010000 */
[----:B0-----:R-:W-:Y:S05]  /*04c0*/  @!P0 EXIT ;  /* 0x000000000000894d */ /* 0x001fea0003800000 */
[----:B------:R-:W-:Y:S01]  /*04d0*/  LDS R6, [R0] ;  /* 0x0000000000067984 */ /* 0x000fe20000000800 */
[----:B------:R-:W0:Y:S01]  /*04e0*/  LDC.64 R2, c[0x0][0x238] ;  /* 0x00008e00ff027b82 */ /* 0x000e220000000a00 */
[----:B------:R-:W-:Y:S02]  /*04f0*/  IMAD R17, R4, 0x4, R17 ;  /* 0x0000000404117824 */ /* 0x000fe400078e0211 */
[----:B------:R-:W1:Y:S02]  /*0500*/  LDS R7, [R0+0x4] ;  /* 0x0000040000077984 */ /* 0x000e640000000800 */
[----:B0-----:R-:W-:-:S05]  /*0510*/  IMAD.WIDE R2, R17, 0x4, R2 ;  /* 0x0000000411027825 */ /* 0x001fca00078e0202 */
[----:B-1----:R-:W-:Y:S01]  /*0520*/  STG.E.64 desc[UR6][R2.64], R6 ;  /* 0x0000000602007986 */ /* 0x002fe2000c101b06 */
[----:B------:R-:W-:Y:S05]  /*0530*/  EXIT ;  /* 0x000000000000794d */ /* 0x000fea0003800000 */
.L_x_0:
[----:B------:R-:W-:-:S00]  /*0540*/  BRA `(.L_x_0) ;  /* 0xfffffffc00fc7947 */ /* 0x000fc0000383ffff */
[----:B------:R-:W-:-:S00]  /*0550*/  NOP ;  /* 0x0000000000007918 */ /* 0x000fc00000000000 */
        /* <DEDUP_REMOVED lines=10> */
.L_x_1:


//--------------------- .nv.global.init           --------------------------
	.section	.nv.global.init,"aw",@progbits
.nv.global.init:
	.type		_$_str,@object
	.size		_$_str,(.L_0 - _$_str)
_$_str:
        /*0000*/ 	.byte	0x5f, 0x5f, 0x43, 0x55, 0x44, 0x41, 0x5f, 0x46, 0x54, 0x5a, 0x00
.L_0:


//--------------------- .nv.shared.triton_poi_fused_clone_1 --------------------------
	.section	.nv.shared.triton_poi_fused_clone_1,"aw",@nobits
	.sectionflags	@""
	.align	16
	.zero		1024


//--------------------- .nv.constant0.triton_poi_fused_clone_1 --------------------------
	.section	.nv.constant0.triton_poi_fused_clone_1,"a",@progbits
	.sectionflags	@""
	.align	4
.nv.constant0.triton_poi_fused_clone_1:
	.zero		584
